//
// Generated by NVIDIA NVVM Compiler
//
// Compiler Build ID: CL-36424714
// Cuda compilation tools, release 13.0, V13.0.88
// Based on NVVM 20.0.0
//

.version 9.0
.target sm_100
.address_size 64

	// .globl	_Z6DoMathPfS_S_

.visible .entry _Z6DoMathPfS_S_(
	.param .u64 .ptr .align 1 _Z6DoMathPfS_S__param_0,
	.param .u64 .ptr .align 1 _Z6DoMathPfS_S__param_1,
	.param .u64 .ptr .align 1 _Z6DoMathPfS_S__param_2
)
{
	.reg .b32 	%r<2>;
	.reg .b32 	%f<6>;
	.reg .b64 	%rd<11>;

	ld.param.u64 	%rd1, [_Z6DoMathPfS_S__param_0];
	ld.param.u64 	%rd2, [_Z6DoMathPfS_S__param_1];
	ld.param.u64 	%rd3, [_Z6DoMathPfS_S__param_2];
	cvta.to.global.u64 	%rd4, %rd1;
	cvta.to.global.u64 	%rd5, %rd2;
	cvta.to.global.u64 	%rd6, %rd3;
	mov.u32 	%r1, %tid.x;
	mul.wide.u32 	%rd7, %r1, 4;
	add.s64 	%rd8, %rd6, %rd7;
	ld.global.f32 	%f1, [%rd8];
	add.f32 	%f2, %f1, %f1;
	add.s64 	%rd9, %rd5, %rd7;
	ld.global.f32 	%f3, [%rd9];
	sub.f32 	%f4, %f2, %f3;
	fma.rn.f32 	%f5, %f1, 0fBE3851EC, %f4;
	add.s64 	%rd10, %rd4, %rd7;
	st.global.f32 	[%rd10], %f5;
	ret;

}
	// .globl	_Z12UpdateOldValPfS_S_
.visible .entry _Z12UpdateOldValPfS_S_(
	.param .u64 .ptr .align 1 _Z12UpdateOldValPfS_S__param_0,
	.param .u64 .ptr .align 1 _Z12UpdateOldValPfS_S__param_1,
	.param .u64 .ptr .align 1 _Z12UpdateOldValPfS_S__param_2
)
{
	.reg .b32 	%r<2>;
	.reg .b32 	%f<3>;
	.reg .b64 	%rd<11>;

	ld.param.u64 	%rd1, [_Z12UpdateOldValPfS_S__param_0];
	ld.param.u64 	%rd2, [_Z12UpdateOldValPfS_S__param_1];
	ld.param.u64 	%rd3, [_Z12UpdateOldValPfS_S__param_2];
	cvta.to.global.u64 	%rd4, %rd1;
	cvta.to.global.u64 	%rd5, %rd2;
	cvta.to.global.u64 	%rd6, %rd3;
	mov.u32 	%r1, %tid.x;
	mul.wide.u32 	%rd7, %r1, 4;
	add.s64 	%rd8, %rd6, %rd7;
	ld.global.f32 	%f1, [%rd8];
	add.s64 	%rd9, %rd5, %rd7;
	st.global.f32 	[%rd9], %f1;
	add.s64 	%rd10, %rd4, %rd7;
	ld.global.f32 	%f2, [%rd10];
	st.global.f32 	[%rd8], %f2;
	ret;

}


// ===== COMPILED SASS (sm_100) =====

	.target	sm_100

	.elftype	@"ET_EXEC"


//--------------------- .note.nv.tkinfo           --------------------------
	.section	.note.nv.tkinfo,"",@"SHT_NOTE"
	.sectionflags	@"SHF_NOTE_NV_TKINFO"
	.tkinfo
        /*0018*/ 	.word	0x00000002
        /*0030*/ 	.string	""
        /*0030*/ 	.string	"ptxas"
        /*0030*/ 	.string	"Cuda compilation tools, release 13.0, V13.0.88"
        /*0030*/ 	.string	"Build cuda_13.0.r13.0/compiler.36424714_0"
        /*0030*/ 	.string	"-arch sm_100 -m 64 "



//--------------------- .note.nv.cuinfo           --------------------------
	.section	.note.nv.cuinfo,"",@"SHT_NOTE"
	.sectionflags	@"SHF_NOTE_NV_CUINFO"
        /*0018*/ 	.short	0x0002
        /*001a*/ 	.short	0x0064
        /*001c*/ 	.short	0x0082
	.zero		2


//--------------------- .nv.info                  --------------------------
	.section	.nv.info,"",@"SHT_CUDA_INFO"
	.align	4


	//----- nvinfo : EIATTR_REGCOUNT
	.align		4
        /*0000*/ 	.byte	0x04, 0x2f
        /*0002*/ 	.short	(.L_1 - .L_0)
	.align		4
.L_0:
        /*0004*/ 	.word	index@(_Z6DoMathPfS_S_)
        /*0008*/ 	.word	0x0000000e


	//----- nvinfo : EIATTR_FRAME_SIZE
	.align		4
.L_1:
        /*000c*/ 	.byte	0x04, 0x11
        /*000e*/ 	.short	(.L_3 - .L_2)
	.align		4
.L_2:
        /*0010*/ 	.word	index@(_Z6DoMathPfS_S_)
        /*0014*/ 	.word	0x00000000


	//----- nvinfo : EIATTR_REGCOUNT
	.align		4
.L_3:
        /*0018*/ 	.byte	0x04, 0x2f
        /*001a*/ 	.short	(.L_5 - .L_4)
	.align		4
.L_4:
        /*001c*/ 	.word	index@(_Z12UpdateOldValPfS_S_)
        /*0020*/ 	.word	0x0000000e


	//----- nvinfo : EIATTR_FRAME_SIZE
	.align		4
.L_5:
        /*0024*/ 	.byte	0x04, 0x11
        /*0026*/ 	.short	(.L_7 - .L_6)
	.align		4
.L_6:
        /*0028*/ 	.word	index@(_Z12UpdateOldValPfS_S_)
        /*002c*/ 	.word	0x00000000


	//----- nvinfo : EIATTR_MIN_STACK_SIZE
	.align		4
.L_7:
        /*0030*/ 	.byte	0x04, 0x12
        /*0032*/ 	.short	(.L_9 - .L_8)
	.align		4
.L_8:
        /*0034*/ 	.word	index@(_Z12UpdateOldValPfS_S_)
        /*0038*/ 	.word	0x00000000


	//----- nvinfo : EIATTR_MIN_STACK_SIZE
	.align		4
.L_9:
        /*003c*/ 	.byte	0x04, 0x12
        /*003e*/ 	.short	(.L_11 - .L_10)
	.align		4
.L_10:
        /*0040*/ 	.word	index@(_Z6DoMathPfS_S_)
        /*0044*/ 	.word	0x00000000
.L_11:


//--------------------- .nv.compat                --------------------------
	.section	.nv.compat,"",@"SHT_CUDA_COMPAT_INFO"
	.align	4
        /*0000*/ 	.byte	0x02, 0x09, 0x00, 0x00, 0x02, 0x02, 0x01, 0x00, 0x02, 0x05, 0x05, 0x00, 0x03, 0x07, 0x01, 0x01
        /*0010*/ 	.byte	0x02, 0x03, 0x00, 0x00, 0x02, 0x06, 0x01, 0x00, 0x04, 0x0b, 0x08, 0x00, 0x09, 0x00, 0x00, 0x00
        /*0020*/ 	.byte	0x00, 0x00, 0x00, 0x00


//--------------------- .nv.info._Z12UpdateOldValPfS_S_ --------------------------
	.section	.nv.info._Z12UpdateOldValPfS_S_,"",@"SHT_CUDA_INFO"
	.sectionflags	@""
	.align	4


	//----- nvinfo : EIATTR_CUDA_API_VERSION
	.align		4
        /*0000*/ 	.byte	0x04, 0x37
        /*0002*/ 	.short	(.L_13 - .L_12)
.L_12:
        /*0004*/ 	.word	0x00000082


	//----- nvinfo : EIATTR_KPARAM_INFO
	.align		4
.L_13:
        /*0008*/ 	.byte	0x04, 0x17
        /*000a*/ 	.short	(.L_15 - .L_14)
.L_14:
        /*000c*/ 	.word	0x00000000
        /*0010*/ 	.short	0x0002
        /*0012*/ 	.short	0x0010
        /*0014*/ 	.byte	0x00, 0xf5, 0x21, 0x00


	//----- nvinfo : EIATTR_KPARAM_INFO
	.align		4
.L_15:
        /*0018*/ 	.byte	0x04, 0x17
        /*001a*/ 	.short	(.L_17 - .L_16)
.L_16:
        /*001c*/ 	.word	0x00000000
        /*0020*/ 	.short	0x0001
        /*0022*/ 	.short	0x0008
        /*0024*/ 	.byte	0x00, 0xf5, 0x21, 0x00


	//----- nvinfo : EIATTR_KPARAM_INFO
	.align		4
.L_17:
        /*0028*/ 	.byte	0x04, 0x17
        /*002a*/ 	.short	(.L_19 - .L_18)
.L_18:
        /*002c*/ 	.word	0x00000000
        /*0030*/ 	.short	0x0000
        /*0032*/ 	.short	0x0000
        /*0034*/ 	.byte	0x00, 0xf5, 0x21, 0x00


	//----- nvinfo : EIATTR_SPARSE_MMA_MASK
	.align		4
.L_19:
        /*0038*/ 	.byte	0x03, 0x50
        /*003a*/ 	.short	0x0000


	//----- nvinfo : EIATTR_MAXREG_COUNT
	.align		4
        /*003c*/ 	.byte	0x03, 0x1b
        /*003e*/ 	.short	0x00ff


	//----- nvinfo : EIATTR_MERCURY_ISA_VERSION
	.align		4
        /*0040*/ 	.byte	0x03, 0x5f
        /*0042*/ 	.short	0x0101


	//----- nvinfo : EIATTR_VRC_CTA_INIT_COUNT
	.align		4
        /*0044*/ 	.byte	0x02, 0x4a
	.zero		1
	.zero		1


	//----- nvinfo : EIATTR_EXIT_INSTR_OFFSETS
	.align		4
        /*0048*/ 	.byte	0x04, 0x1c
        /*004a*/ 	.short	(.L_21 - .L_20)


	//   ....[0]....
.L_20:
        /*004c*/ 	.word	0x000000d0


	//----- nvinfo : EIATTR_CBANK_PARAM_SIZE
	.align		4
.L_21:
        /*0050*/ 	.byte	0x03, 0x19
        /*0052*/ 	.short	0x0018


	//----- nvinfo : EIATTR_PARAM_CBANK
	.align		4
        /*0054*/ 	.byte	0x04, 0x0a
        /*0056*/ 	.short	(.L_23 - .L_22)
	.align		4
.L_22:
        /*0058*/ 	.word	index@(.nv.constant0._Z12UpdateOldValPfS_S_)
        /*005c*/ 	.short	0x0380
        /*005e*/ 	.short	0x0018


	//----- nvinfo : EIATTR_SW_WAR
	.align		4
.L_23:
        /*0060*/ 	.byte	0x04, 0x36
        /*0062*/ 	.short	(.L_25 - .L_24)
.L_24:
        /*0064*/ 	.word	0x00000008
.L_25:


//--------------------- .nv.info._Z6DoMathPfS_S_  --------------------------
	.section	.nv.info._Z6DoMathPfS_S_,"",@"SHT_CUDA_INFO"
	.sectionflags	@""
	.align	4


	//----- nvinfo : EIATTR_CUDA_API_VERSION
	.align		4
        /*0000*/ 	.byte	0x04, 0x37
        /*0002*/ 	.short	(.L_27 - .L_26)
.L_26:
        /*0004*/ 	.word	0x00000082


	//----- nvinfo : EIATTR_KPARAM_INFO
	.align		4
.L_27:
        /*0008*/ 	.byte	0x04, 0x17
        /*000a*/ 	.short	(.L_29 - .L_28)
.L_28:
        /*000c*/ 	.word	0x00000000
        /*0010*/ 	.short	0x0002
        /*0012*/ 	.short	0x0010
        /*0014*/ 	.byte	0x00, 0xf5, 0x21, 0x00


	//----- nvinfo : EIATTR_KPARAM_INFO
	.align		4
.L_29:
        /*0018*/ 	.byte	0x04, 0x17
        /*001a*/ 	.short	(.L_31 - .L_30)
.L_30:
        /*001c*/ 	.word	0x00000000
        /*0020*/ 	.short	0x0001
        /*0022*/ 	.short	0x0008
        /*0024*/ 	.byte	0x00, 0xf5, 0x21, 0x00


	//----- nvinfo : EIATTR_KPARAM_INFO
	.align		4
.L_31:
        /*0028*/ 	.byte	0x04, 0x17
        /*002a*/ 	.short	(.L_33 - .L_32)
.L_32:
        /*002c*/ 	.word	0x00000000
        /*0030*/ 	.short	0x0000
        /*0032*/ 	.short	0x0000
        /*0034*/ 	.byte	0x00, 0xf5, 0x21, 0x00


	//----- nvinfo : EIATTR_SPARSE_MMA_MASK
	.align		4
.L_33:
        /*0038*/ 	.byte	0x03, 0x50
        /*003a*/ 	.short	0x0000


	//----- nvinfo : EIATTR_MAXREG_COUNT
	.align		4
        /*003c*/ 	.byte	0x03, 0x1b
        /*003e*/ 	.short	0x00ff


	//----- nvinfo : EIATTR_MERCURY_ISA_VERSION
	.align		4
        /*0040*/ 	.byte	0x03, 0x5f
        /*0042*/ 	.short	0x0101


	//----- nvinfo : EIATTR_VRC_CTA_INIT_COUNT
	.align		4
        /*0044*/ 	.byte	0x02, 0x4a
	.zero		1
	.zero		1


	//----- nvinfo : EIATTR_EXIT_INSTR_OFFSETS
	.align		4
        /*0048*/ 	.byte	0x04, 0x1c
        /*004a*/ 	.short	(.L_35 - .L_34)


	//   ....[0]....
.L_34:
        /*004c*/ 	.word	0x000000f0


	//----- nvinfo : EIATTR_CBANK_PARAM_SIZE
	.align		4
.L_35:
        /*0050*/ 	.byte	0x03, 0x19
        /*0052*/ 	.short	0x0018


	//----- nvinfo : EIATTR_PARAM_CBANK
	.align		4
        /*0054*/ 	.byte	0x04, 0x0a
        /*0056*/ 	.short	(.L_37 - .L_36)
	.align		4
.L_36:
        /*0058*/ 	.word	index@(.nv.constant0._Z6DoMathPfS_S_)
        /*005c*/ 	.short	0x0380
        /*005e*/ 	.short	0x0018


	//----- nvinfo : EIATTR_SW_WAR
	.align		4
.L_37:
        /*0060*/ 	.byte	0x04, 0x36
        /*0062*/ 	.short	(.L_39 - .L_38)
.L_38:
        /*0064*/ 	.word	0x00000008
.L_39:


//--------------------- .nv.callgraph             --------------------------
	.section	.nv.callgraph,"",@"SHT_CUDA_CALLGRAPH"
	.align	4
	.sectionentsize	8
	.align		4
        /*0000*/ 	.word	0x00000000
	.align		4
        /*0004*/ 	.word	0xffffffff
	.align		4
        /*0008*/ 	.word	0x00000000
	.align		4
        /*000c*/ 	.word	0xfffffffe
	.align		4
        /*0010*/ 	.word	0x00000000
	.align		4
        /*0014*/ 	.word	0xfffffffd
	.align		4
        /*0018*/ 	.word	0x00000000
	.align		4
        /*001c*/ 	.word	0xfffffffc


//--------------------- .text._Z12UpdateOldValPfS_S_ --------------------------
	.section	.text._Z12UpdateOldValPfS_S_,"ax",@progbits
	.align	128
        .global         _Z12UpdateOldValPfS_S_
        .type           _Z12UpdateOldValPfS_S_,@function
        .size           _Z12UpdateOldValPfS_S_,(.L_x_2 - _Z12UpdateOldValPfS_S_)
        .other          _Z12UpdateOldValPfS_S_,@"STO_CUDA_ENTRY STV_DEFAULT"
_Z12UpdateOldValPfS_S_:
.text._Z12UpdateOldValPfS_S_:
[----:B------:R-:W-:Y:S01]  /*0000*/  LDC R1, c[0x0][0x37c] ;  /* 0x0000df00ff017b82 */ /* 0x000fe20000000800 */
[----:B------:R-:W0:Y:S07]  /*0010*/  S2R R11, SR_TID.X ;  /* 0x00000000000b7919 */ /* 0x000e2e0000002100 */
[----:B------:R-:W0:Y:S01]  /*0020*/  LDC.64 R2, c[0x0][0x390] ;  /* 0x0000e400ff027b82 */ /* 0x000e220000000a00 */
[----:B------:R-:W1:Y:S07]  /*0030*/  LDCU.64 UR4, c[0x0][0x358] ;  /* 0x00006b00ff0477ac */ /* 0x000e6e0008000a00 */
[----:B------:R-:W2:Y:S08]  /*0040*/  LDC.64 R4, c[0x0][0x388] ;  /* 0x0000e200ff047b82 */ /* 0x000eb00000000a00 */
[----:B------:R-:W3:Y:S01]  /*0050*/  LDC.64 R6, c[0x0][0x380] ;  /* 0x0000e000ff067b82 */ /* 0x000ee20000000a00 */
[----:B0-----:R-:W-:-:S05]  /*0060*/  IMAD.WIDE.U32 R2, R11, 0x4, R2 ;  /* 0x000000040b027825 */ /* 0x001fca00078e0002 */
[----:B-1----:R-:W4:Y:S01]  /*0070*/  LDG.E R9, desc[UR4][R2.64] ;  /* 0x0000000402097981 */ /* 0x002f22000c1e1900 */
[----:B--2---:R-:W-:-:S04]  /*0080*/  IMAD.WIDE.U32 R4, R11, 0x4, R4 ;  /* 0x000000040b047825 */ /* 0x004fc800078e0004 */
[----:B---3--:R-:W-:Y:S01]  /*0090*/  IMAD.WIDE.U32 R6, R11, 0x4, R6 ;  /* 0x000000040b067825 */ /* 0x008fe200078e0006 */
[----:B----4-:R-:W-:Y:S05]  /*00a0*/  STG.E desc[UR4][R4.64], R9 ;  /* 0x0000000904007986 */ /* 0x010fea000c101904 */
[----:B------:R-:W2:Y:S04]  /*00b0*/  LDG.E R7, desc[UR4][R6.64] ;  /* 0x0000000406077981 */ /* 0x000ea8000c1e1900 */
[----:B--2---:R-:W-:Y:S01]  /*00c0*/  STG.E desc[UR4][R2.64], R7 ;  /* 0x0000000702007986 */ /* 0x004fe2000c101904 */
[----:B------:R-:W-:Y:S05]  /*00d0*/  EXIT ;  /* 0x000000000000794d */ /* 0x000fea0003800000 */
.L_x_0:
[----:B------:R-:W-:-:S00]  /*00e0*/  BRA `(.L_x_0) ;  /* 0xfffffffc00fc7947 */ /* 0x000fc0000383ffff */
[----:B------:R-:W-:-:S00]  /*00f0*/  NOP ;  /* 0x0000000000007918 */ /* 0x000fc00000000000 */
        /* <DEDUP_REMOVED lines=8> */
.L_x_2:


//--------------------- .text._Z6DoMathPfS_S_     --------------------------
	.section	.text._Z6DoMathPfS_S_,"ax",@progbits
	.align	128
        .global         _Z6DoMathPfS_S_
        .type           _Z6DoMathPfS_S_,@function
        .size           _Z6DoMathPfS_S_,(.L_x_3 - _Z6DoMathPfS_S_)
        .other          _Z6DoMathPfS_S_,@"STO_CUDA_ENTRY STV_DEFAULT"
_Z6DoMathPfS_S_:
.text._Z6DoMathPfS_S_:
[----:B------:R-:W-:Y:S01]  /*0000*/  LDC R1, c[0x0][0x37c] ;  /* 0x0000df00ff017b82 */ /* 0x000fe20000000800 */
[----:B------:R-:W0:Y:S07]  /*0010*/  S2R R11, SR_TID.X ;  /* 0x00000000000b7919 */ /* 0x000e2e0000002100 */
[----:B------:R-:W0:Y:S01]  /*0020*/  LDC.64 R2, c[0x0][0x390] ;  /* 0x0000e400ff027b82 */ /* 0x000e220000000a00 */
[----:B------:R-:W1:Y:S07]  /*0030*/  LDCU.64 UR4, c[0x0][0x358] ;  /* 0x00006b00ff0477ac */ /* 0x000e6e0008000a00 */
[----:B------:R-:W2:Y:S08]  /*0040*/  LDC.64 R4, c[0x0][0x388] ;  /* 0x0000e200ff047b82 */ /* 0x000eb00000000a00 */
[----:B------:R-:W3:Y:S01]  /*0050*/  LDC.64 R6, c[0x0][0x380] ;  /* 0x0000e000ff067b82 */ /* 0x000ee20000000a00 */
[----:B0-----:R-:W-:-:S04]  /*0060*/  IMAD.WIDE.U32 R2, R11, 0x4, R2 ;  /* 0x000000040b027825 */ /* 0x001fc800078e0002 */
[C---:B--2---:R-:W-:Y:S02]  /*0070*/  IMAD.WIDE.U32 R4, R11.reuse, 0x4, R4 ;  /* 0x000000040b047825 */ /* 0x044fe400078e0004 */
[----:B-1----:R-:W2:Y:S04]  /*0080*/  LDG.E R2, desc[UR4][R2.64] ;  /* 0x0000000402027981 */ /* 0x002ea8000c1e1900 */
[----:B------:R-:W4:Y:S01]  /*0090*/  LDG.E R5, desc[UR4][R4.64] ;  /* 0x0000000404057981 */ /* 0x000f22000c1e1900 */
[----:B---3--:R-:W-:-:S04]  /*00a0*/  IMAD.WIDE.U32 R6, R11, 0x4, R6 ;  /* 0x000000040b067825 */ /* 0x008fc800078e0006 */
[----:B--2---:R-:W-:-:S04]  /*00b0*/  FADD R0, R2, R2 ;  /* 0x0000000202007221 */ /* 0x004fc80000000000 */
[----:B----4-:R-:W-:-:S04]  /*00c0*/  FADD R9, R0, -R5 ;  /* 0x8000000500097221 */ /* 0x010fc80000000000 */
[----:B------:R-:W-:-:S05]  /*00d0*/  FFMA R9, R2, -0.18000000715255737305, R9 ;  /* 0xbe3851ec02097823 */ /* 0x000fca0000000009 */
[----:B------:R-:W-:Y:S01]  /*00e0*/  STG.E desc[UR4][R6.64], R9 ;  /* 0x0000000906007986 */ /* 0x000fe2000c101904 */
[----:B------:R-:W-:Y:S05]  /*00f0*/  EXIT ;  /* 0x000000000000794d */ /* 0x000fea0003800000 */
.L_x_1:
        /* <DEDUP_REMOVED lines=16> */
.L_x_3:


//--------------------- .nv.shared.reserved.0     --------------------------
	.section	.nv.shared.reserved.0,"aw",@nobits
	.weak		__nv_reservedSMEM_offset_0_alias
	.size		__nv_reservedSMEM_offset_0_alias, 0, 64
	.other		__nv_reservedSMEM_offset_0_alias,@"STO_CUDA_RESERVED_SHARED STV_DEFAULT"
__nv_reservedSMEM_offset_0_alias:
	.zero		0
	.zero		64


//--------------------- .nv.constant0._Z12UpdateOldValPfS_S_ --------------------------
	.section	.nv.constant0._Z12UpdateOldValPfS_S_,"a",@progbits
	.sectionflags	@""
	.align	4
.nv.constant0._Z12UpdateOldValPfS_S_:
	.zero		920


//--------------------- .nv.constant0._Z6DoMathPfS_S_ --------------------------
	.section	.nv.constant0._Z6DoMathPfS_S_,"a",@progbits
	.sectionflags	@""
	.align	4
.nv.constant0._Z6DoMathPfS_S_:
	.zero		920


//--------------------- SYMBOLS --------------------------

	.type		.nv.reservedSmem.offset0,@object
	.size		.nv.reservedSmem.offset0,0x4
